	.headerflags	@"EF_CUDA_TEXMODE_UNIFIED EF_CUDA_64BIT_ADDRESS EF_CUDA_ACCELERATORS EF_CUDA_SM90 EF_CUDA_VIRTUAL_SM(EF_CUDA_SM90)"
	.elftype	@"ET_EXEC"


//--------------------- .nv.info                  --------------------------
	.section	.nv.info,"",@"SHT_CUDA_INFO"
	.align	4


	//----- nvinfo : EIATTR_REGCOUNT
	.align		4
        /*0000*/ 	.byte	0x04, 0x2f
        /*0002*/ 	.short	(.L_3 - .L_2)
	.align		4
.L_2:
        /*0004*/ 	.word	index@(triton_poi_fused__native_batch_norm_legit_no_training_relu_42)
        /*0008*/ 	.word	0x00000012


	//----- nvinfo : EIATTR_MIN_STACK_SIZE
	.align		4
.L_3:
        /*000c*/ 	.byte	0x04, 0x12
        /*000e*/ 	.short	(.L_5 - .L_4)
	.align		4
.L_4:
        /*0010*/ 	.word	index@(triton_poi_fused__native_batch_norm_legit_no_training_relu_42)
        /*0014*/ 	.word	0x00000000


	//----- nvinfo : EIATTR_FRAME_SIZE
	.align		4
.L_5:
        /*0018*/ 	.byte	0x04, 0x11
        /*001a*/ 	.short	(.L_7 - .L_6)
	.align		4
.L_6:
        /*001c*/ 	.word	index@(triton_poi_fused__native_batch_norm_legit_no_training_relu_42)
        /*0020*/ 	.word	0x00000000


	//----- nvinfo : EIATTR_MIN_STACK_SIZE
	.align		4
.L_7:
        /*0024*/ 	.byte	0x04, 0x12
        /*0026*/ 	.short	(.L_9 - .L_8)
	.align		4
.L_8:
        /*0028*/ 	.word	index@(triton_poi_fused__native_batch_norm_legit_no_training_relu_42)
        /*002c*/ 	.word	0x00000000
.L_9:


//--------------------- .nv.info.triton_poi_fused__native_batch_norm_legit_no_training_relu_42 --------------------------
	.section	.nv.info.triton_poi_fused__native_batch_norm_legit_no_training_relu_42,"",@"SHT_CUDA_INFO"
	.sectionflags	@""
	.align	4


	//----- nvinfo : EIATTR_CUDA_API_VERSION
	.align		4
        /*0000*/ 	.byte	0x04, 0x37
        /*0002*/ 	.short	(.L_11 - .L_10)
.L_10:
        /*0004*/ 	.word	0x0000007c


	//----- nvinfo : EIATTR_KPARAM_INFO
	.align		4
.L_11:
        /*0008*/ 	.byte	0x04, 0x17
        /*000a*/ 	.short	(.L_13 - .L_12)
.L_12:
        /*000c*/ 	.word	0x00000000
        /*0010*/ 	.short	0x0006
        /*0012*/ 	.short	0x0030
        /*0014*/ 	.byte	0x00, 0xf0, 0x11, 0x00


	//----- nvinfo : EIATTR_KPARAM_INFO
	.align		4
.L_13:
        /*0018*/ 	.byte	0x04, 0x17
        /*001a*/ 	.short	(.L_15 - .L_14)
.L_14:
        /*001c*/ 	.word	0x00000000
        /*0020*/ 	.short	0x0005
        /*0022*/ 	.short	0x0028
        /*0024*/ 	.byte	0x00, 0xf4, 0x21, 0x00


	//----- nvinfo : EIATTR_KPARAM_INFO
	.align		4
.L_15:
        /*0028*/ 	.byte	0x04, 0x17
        /*002a*/ 	.short	(.L_17 - .L_16)
.L_16:
        /*002c*/ 	.word	0x00000000
        /*0030*/ 	.short	0x0004
        /*0032*/ 	.short	0x0020
        /*0034*/ 	.byte	0x00, 0xf4, 0x21, 0x00


	//----- nvinfo : EIATTR_KPARAM_INFO
	.align		4
.L_17:
        /*0038*/ 	.byte	0x04, 0x17
        /*003a*/ 	.short	(.L_19 - .L_18)
.L_18:
        /*003c*/ 	.word	0x00000000
        /*0040*/ 	.short	0x0003
        /*0042*/ 	.short	0x0018
        /*0044*/ 	.byte	0x00, 0xf4, 0x21, 0x00


	//----- nvinfo : EIATTR_KPARAM_INFO
	.align		4
.L_19:
        /*0048*/ 	.byte	0x04, 0x17
        /*004a*/ 	.short	(.L_21 - .L_20)
.L_20:
        /*004c*/ 	.word	0x00000000
        /*0050*/ 	.short	0x0002
        /*0052*/ 	.short	0x0010
        /*0054*/ 	.byte	0x00, 0xf4, 0x21, 0x00


	//----- nvinfo : EIATTR_KPARAM_INFO
	.align		4
.L_21:
        /*0058*/ 	.byte	0x04, 0x17
        /*005a*/ 	.short	(.L_23 - .L_22)
.L_22:
        /*005c*/ 	.word	0x00000000
        /*0060*/ 	.short	0x0001
        /*0062*/ 	.short	0x0008
        /*0064*/ 	.byte	0x00, 0xf4, 0x21, 0x00


	//----- nvinfo : EIATTR_KPARAM_INFO
	.align		4
.L_23:
        /*0068*/ 	.byte	0x04, 0x17
        /*006a*/ 	.short	(.L_25 - .L_24)
.L_24:
        /*006c*/ 	.word	0x00000000
        /*0070*/ 	.short	0x0000
        /*0072*/ 	.short	0x0000
        /*0074*/ 	.byte	0x00, 0xf4, 0x21, 0x00


	//----- nvinfo : EIATTR_SPARSE_MMA_MASK
	.align		4
.L_25:
        /*0078*/ 	.byte	0x03, 0x50
        /*007a*/ 	.short	0x0000


	//----- nvinfo : EIATTR_MAXREG_COUNT
	.align		4
        /*007c*/ 	.byte	0x03, 0x1b
        /*007e*/ 	.short	0x00ff


	//----- nvinfo : EIATTR_EXIT_INSTR_OFFSETS
	.align		4
        /*0080*/ 	.byte	0x04, 0x1c
        /*0082*/ 	.short	(.L_27 - .L_26)


	//   ....[0]....
.L_26:
        /*0084*/ 	.word	0x000003d0


	//----- nvinfo : EIATTR_REQNTID
	.align		4
.L_27:
        /*0088*/ 	.byte	0x04, 0x10
        /*008a*/ 	.short	(.L_29 - .L_28)
.L_28:
        /*008c*/ 	.word	0x00000080
        /*0090*/ 	.word	0x00000001
        /*0094*/ 	.word	0x00000001


	//----- nvinfo : EIATTR_CBANK_PARAM_SIZE
	.align		4
.L_29:
        /*0098*/ 	.byte	0x03, 0x19
        /*009a*/ 	.short	0x0034


	//----- nvinfo : EIATTR_PARAM_CBANK
	.align		4
        /*009c*/ 	.byte	0x04, 0x0a
        /*009e*/ 	.short	(.L_31 - .L_30)
	.align		4
.L_30:
        /*00a0*/ 	.word	index@(.nv.constant0.triton_poi_fused__native_batch_norm_legit_no_training_relu_42)
        /*00a4*/ 	.short	0x0210
        /*00a6*/ 	.short	0x0034


	//----- nvinfo : EIATTR_SW_WAR
	.align		4
.L_31:
        /*00a8*/ 	.byte	0x04, 0x36
        /*00aa*/ 	.short	(.L_33 - .L_32)
.L_32:
        /*00ac*/ 	.word	0x00000008
.L_33:


//--------------------- .nv.callgraph             --------------------------
	.section	.nv.callgraph,"",@"SHT_CUDA_CALLGRAPH"
	.align	4
	.sectionentsize	8
	.align		4
        /*0000*/ 	.word	0x00000000
	.align		4
        /*0004*/ 	.word	0xffffffff
	.align		4
        /*0008*/ 	.word	0x00000000
	.align		4
        /*000c*/ 	.word	0xfffffffe
	.align		4
        /*0010*/ 	.word	0x00000000
	.align		4
        /*0014*/ 	.word	0xfffffffd
	.align		4
        /*0018*/ 	.word	0x00000000
	.align		4
        /*001c*/ 	.word	0xfffffffc


//--------------------- .nv.constant4             --------------------------
	.section	.nv.constant4,"a",@progbits
	.align	8
	.align		8
.nv.constant4:
        /*0000*/ 	.dword	_$_str
	.align		8
        /*0008*/ 	.dword	_$_str_$_2


//--------------------- .text.triton_poi_fused__native_batch_norm_legit_no_training_relu_42 --------------------------
	.section	.text.triton_poi_fused__native_batch_norm_legit_no_training_relu_42,"ax",@progbits
	.align	128
        .global         triton_poi_fused__native_batch_norm_legit_no_training_relu_42
        .type           triton_poi_fused__native_batch_norm_legit_no_training_relu_42,@function
        .size           triton_poi_fused__native_batch_norm_legit_no_training_relu_42,(.L_x_1 - triton_poi_fused__native_batch_norm_legit_no_training_relu_42)
        .other          triton_poi_fused__native_batch_norm_legit_no_training_relu_42,@"STO_CUDA_ENTRY STV_DEFAULT"
triton_poi_fused__native_batch_norm_legit_no_training_relu_42:
.text.triton_poi_fused__native_batch_norm_legit_no_training_relu_42:
[----:B------:R-:W-:Y:S01]  /*0000*/  LDC R1, c[0x0][0x28] ;  /* 0x00000a00ff017b82 */ /* 0x000fe20000000800 */
[----:B------:R-:W1:Y:S07]  /*0010*/  S2R R0, SR_TID.X ;  /* 0x0000000000007919 */ /* 0x000e6e0000002100 */
[----:B------:R-:W2:Y:S01]  /*0020*/  LDC.64 R2, c[0x0][0x220] ;  /* 0x00008800ff027b82 */ /* 0x000ea20000000a00 */
[----:B------:R-:W-:Y:S01]  /*0030*/  ULDC.64 UR4, c[0x0][0x208] ;  /* 0x0000820000047ab9 */ /* 0x000fe20000000a00 */
[----:B------:R-:W3:Y:S06]  /*0040*/  S2R R7, SR_CTAID.X ;  /* 0x0000000000077919 */ /* 0x000eec0000002500 */
[----:B------:R-:W4:Y:S08]  /*0050*/  LDC.64 R8, c[0x0][0x228] ;  /* 0x00008a00ff087b82 */ /* 0x000f300000000a00 */
[----:B------:R-:W5:Y:S01]  /*0060*/  LDC.64 R10, c[0x0][0x230] ;  /* 0x00008c00ff0a7b82 */ /* 0x000f620000000a00 */
[----:B-1----:R-:W-:-:S02]  /*0070*/  SHF.L.U32 R0, R0, 0x1, RZ ;  /* 0x0000000100007819 */ /* 0x002fc400000006ff */
[----:B---3--:R-:W-:Y:S02]  /*0080*/  SHF.R.S32.HI R5, RZ, 0x17, R7 ;  /* 0x00000017ff057819 */ /* 0x008fe40000011407 */
[----:B------:R-:W-:Y:S02]  /*0090*/  LOP3.LUT R0, R0, 0xfe, RZ, 0xc0, !PT ;  /* 0x000000fe00007812 */ /* 0x000fe400078ec0ff */
[----:B------:R-:W-:Y:S02]  /*00a0*/  SGXT R5, R5, 0x1 ;  /* 0x000000010505781a */ /* 0x000fe40000000200 */
[----:B------:R-:W-:Y:S02]  /*00b0*/  LEA R0, R7, R0, 0x8 ;  /* 0x0000000007007211 */ /* 0x000fe400078e40ff */
[----:B------:R-:W1:Y:S02]  /*00c0*/  LDC.64 R6, c[0x0][0x218] ;  /* 0x00008600ff067b82 */ /* 0x000e640000000a00 */
[----:B------:R-:W-:-:S04]  /*00d0*/  LEA.HI R5, R5, R0, RZ, 0x6 ;  /* 0x0000000005057211 */ /* 0x000fc800078f30ff */
[----:B------:R-:W-:-:S04]  /*00e0*/  LOP3.LUT R5, R5, 0xffffffc0, RZ, 0xc0, !PT ;  /* 0xffffffc005057812 */ /* 0x000fc800078ec0ff */
[----:B------:R-:W-:Y:S02]  /*00f0*/  IADD3 R13, R0, -R5, RZ ;  /* 0x80000005000d7210 */ /* 0x000fe40007ffe0ff */
[----:B------:R-:W3:Y:S03]  /*0100*/  LDC.64 R4, c[0x0][0x210] ;  /* 0x00008400ff047b82 */ /* 0x000ee60000000a00 */
[----:B--2---:R-:W-:-:S06]  /*0110*/  IMAD.WIDE R2, R13, 0x4, R2 ;  /* 0x000000040d027825 */ /* 0x004fcc00078e0202 */
[----:B------:R-:W2:Y:S01]  /*0120*/  LDG.E.EL.64 R2, desc[UR4][R2.64] ;  /* 0x0000000402027981 */ /* 0x000ea2000c2e1b00 */
[----:B-1----:R-:W-:-:S04]  /*0130*/  IMAD.WIDE R6, R13, 0x4, R6 ;  /* 0x000000040d067825 */ /* 0x002fc800078e0206 */
[C---:B----4-:R-:W-:Y:S02]  /*0140*/  IMAD.WIDE R8, R13.reuse, 0x4, R8 ;  /* 0x000000040d087825 */ /* 0x050fe400078e0208 */
[----:B------:R-:W4:Y:S02]  /*0150*/  LDG.E.EL.64 R6, desc[UR4][R6.64] ;  /* 0x0000000406067981 */ /* 0x000f24000c2e1b00 */
[----:B-----5:R-:W-:Y:S02]  /*0160*/  IMAD.WIDE R10, R13, 0x4, R10 ;  /* 0x000000040d0a7825 */ /* 0x020fe400078e020a */
[----:B------:R-:W5:Y:S02]  /*0170*/  LDG.E.EL.64 R8, desc[UR4][R8.64] ;  /* 0x0000000408087981 */ /* 0x000f64000c2e1b00 */
[----:B---3--:R-:W-:Y:S02]  /*0180*/  IMAD.WIDE R4, R0, 0x4, R4 ;  /* 0x0000000400047825 */ /* 0x008fe400078e0204 */
[----:B------:R-:W5:Y:S04]  /*0190*/  LDG.E.EL.64 R10, desc[UR4][R10.64] ;  /* 0x000000040a0a7981 */ /* 0x000f68000c2e1b00 */
[----:B------:R-:W4:Y:S01]  /*01a0*/  LDG.E.64 R4, desc[UR4][R4.64] ;  /* 0x0000000404047981 */ /* 0x000f22000c1e1b00 */
[----:B------:R-:W-:Y:S01]  /*01b0*/  HFMA2.MMA R14, -RZ, RZ, 1.625, 0 ;  /* 0x3e800000ff0e7435 */ /* 0x000fe200000001ff */
[----:B--2---:R-:W-:Y:S01]  /*01c0*/  FADD R2, R2, 9.9999997473787516356e-06 ;  /* 0x3727c5ac02027421 */ /* 0x004fe20000000000 */
[----:B------:R-:W-:-:S03]  /*01d0*/  FADD R3, R3, 9.9999997473787516356e-06 ;  /* 0x3727c5ac03037421 */ /* 0x000fc60000000000 */
[----:B------:R-:W1:Y:S08]  /*01e0*/  MUFU.SQRT R12, R2 ;  /* 0x00000002000c7308 */ /* 0x000e700000002000 */
[----:B------:R2:W3:Y:S01]  /*01f0*/  MUFU.SQRT R13, R3 ;  /* 0x00000003000d7308 */ /* 0x0004e20000002000 */
[C---:B-1----:R-:W-:Y:S02]  /*0200*/  FSETP.GT.AND P0, PT, R12.reuse, 8.50705917302346158658e+37, PT ;  /* 0x7e8000000c00780b */ /* 0x042fe40003f04000 */
[----:B------:R-:W-:Y:S01]  /*0210*/  FSETP.GEU.AND P2, PT, R12, 1.175494350822287508e-38, PT ;  /* 0x008000000c00780b */ /* 0x000fe20003f4e000 */
[----:B--2---:R-:W1:Y:S01]  /*0220*/  LDC.64 R2, c[0x0][0x238] ;  /* 0x00008e00ff027b82 */ /* 0x004e620000000a00 */
[----:B---3--:R-:W-:-:S02]  /*0230*/  FSETP.GT.AND P1, PT, R13, 8.50705917302346158658e+37, PT ;  /* 0x7e8000000d00780b */ /* 0x008fc40003f24000 */
[----:B------:R-:W-:-:S07]  /*0240*/  FSETP.GEU.AND P3, PT, R13, 1.175494350822287508e-38, PT ;  /* 0x008000000d00780b */ /* 0x000fce0003f6e000 */
[----:B------:R-:W-:-:S04]  /*0250*/  @P0 FMUL R12, R12, 0.25 ;  /* 0x3e8000000c0c0820 */ /* 0x000fc80000400000 */
[----:B------:R-:W-:Y:S01]  /*0260*/  @!P2 FMUL R12, R12, 16777216 ;  /* 0x4b8000000c0ca820 */ /* 0x000fe20000400000 */
[----:B------:R-:W-:-:S04]  /*0270*/  @P1 FMUL R13, R13, 0.25 ;  /* 0x3e8000000d0d1820 */ /* 0x000fc80000400000 */
[----:B------:R-:W-:Y:S01]  /*0280*/  @!P3 FMUL R13, R13, 16777216 ;  /* 0x4b8000000d0db820 */ /* 0x000fe20000400000 */
[----:B------:R-:W2:Y:S01]  /*0290*/  MUFU.RCP R12, R12 ;  /* 0x0000000c000c7308 */ /* 0x000ea20000001000 */
[----:B------:R-:W-:-:S07]  /*02a0*/  FSEL R15, R14, 1, P0 ;  /* 0x3f8000000e0f7808 */ /* 0x000fce0000000000 */
[----:B------:R-:W3:Y:S01]  /*02b0*/  MUFU.RCP R13, R13 ;  /* 0x0000000d000d7308 */ /* 0x000ee20000001000 */
[----:B------:R-:W-:Y:S01]  /*02c0*/  FSEL R14, R14, 1, P1 ;  /* 0x3f8000000e0e7808 */ /* 0x000fe20000800000 */
[----:B------:R-:W-:-:S04]  /*02d0*/  @!P2 FMUL R15, R15, 16777216 ;  /* 0x4b8000000f0fa820 */ /* 0x000fc80000400000 */
[----:B------:R-:W-:Y:S01]  /*02e0*/  @!P3 FMUL R14, R14, 16777216 ;  /* 0x4b8000000e0eb820 */ /* 0x000fe20000400000 */
[----:B----4-:R-:W-:Y:S01]  /*02f0*/  FADD R5, R5, -R7 ;  /* 0x8000000705057221 */ /* 0x010fe20000000000 */
[----:B------:R-:W-:Y:S01]  /*0300*/  FADD R4, R4, -R6 ;  /* 0x8000000604047221 */ /* 0x000fe20000000000 */
[----:B--2---:R-:W-:Y:S01]  /*0310*/  FMUL R15, R12, R15 ;  /* 0x0000000f0c0f7220 */ /* 0x004fe20000400000 */
[----:B---3--:R-:W-:-:S03]  /*0320*/  FMUL R14, R13, R14 ;  /* 0x0000000e0d0e7220 */ /* 0x008fc60000400000 */
[----:B------:R-:W-:Y:S01]  /*0330*/  FMUL R15, R4, R15 ;  /* 0x0000000f040f7220 */ /* 0x000fe20000400000 */
[----:B------:R-:W-:-:S03]  /*0340*/  FMUL R14, R5, R14 ;  /* 0x0000000e050e7220 */ /* 0x000fc60000400000 */
[----:B-----5:R-:W-:Y:S01]  /*0350*/  FFMA R8, R8, R15, R10 ;  /* 0x0000000f08087223 */ /* 0x020fe2000000000a */
[----:B------:R-:W-:-:S04]  /*0360*/  FFMA R9, R9, R14, R11 ;  /* 0x0000000e09097223 */ /* 0x000fc8000000000b */
[----:B------:R-:W-:Y:S02]  /*0370*/  FSETP.GEU.AND P0, PT, R8, RZ, PT ;  /* 0x000000ff0800720b */ /* 0x000fe40003f0e000 */
[C---:B------:R-:W-:Y:S01]  /*0380*/  FSETP.GEU.AND P1, PT, R9.reuse, RZ, PT ;  /* 0x000000ff0900720b */ /* 0x040fe20003f2e000 */
[----:B-1----:R-:W-:Y:S01]  /*0390*/  IMAD.WIDE R2, R0, 0x4, R2 ;  /* 0x0000000400027825 */ /* 0x002fe200078e0202 */
[----:B------:R-:W-:Y:S02]  /*03a0*/  FSEL R8, R8, RZ, P0 ;  /* 0x000000ff08087208 */ /* 0x000fe40000000000 */
[----:B------:R-:W-:-:S05]  /*03b0*/  FSEL R9, R9, RZ, P1 ;  /* 0x000000ff09097208 */ /* 0x000fca0000800000 */
[----:B------:R-:W-:Y:S01]  /*03c0*/  STG.E.64 desc[UR4][R2.64], R8 ;  /* 0x0000000802007986 */ /* 0x000fe2000c101b04 */
[----:B------:R-:W-:Y:S05]  /*03d0*/  EXIT ;  /* 0x000000000000794d */ /* 0x000fea0003800000 */
.L_x_0:
[----:B------:R-:W-:-:S00]  /*03e0*/  BRA `(.L_x_0) ;  /* 0xfffffffc00fc7947 */ /* 0x000fc0000383ffff */
[----:B------:R-:W-:-:S00]  /*03f0*/  NOP ;  /* 0x0000000000007918 */ /* 0x000fc00000000000 */
        /* <DEDUP_REMOVED lines=8> */
.L_x_1:


//--------------------- .nv.global.init           --------------------------
	.section	.nv.global.init,"aw",@progbits
.nv.global.init:
	.type		_$_str,@object
	.size		_$_str,(_$_str_$_2 - _$_str)
_$_str:
        /*0000*/ 	.byte	0x5f, 0x5f, 0x43, 0x55, 0x44, 0x41, 0x5f, 0x46, 0x54, 0x5a, 0x00
	.type		_$_str_$_2,@object
	.size		_$_str_$_2,(.L_1 - _$_str_$_2)
_$_str_$_2:
        /*000b*/ 	.byte	0x5f, 0x5f, 0x43, 0x55, 0x44, 0x41, 0x5f, 0x50, 0x52, 0x45, 0x43, 0x5f, 0x53, 0x51, 0x52, 0x54
        /*001b*/ 	.byte	0x00
.L_1:


//--------------------- .nv.constant0.triton_poi_fused__native_batch_norm_legit_no_training_relu_42 --------------------------
	.section	.nv.constant0.triton_poi_fused__native_batch_norm_legit_no_training_relu_42,"a",@progbits
	.sectionflags	@""
	.align	4
.nv.constant0.triton_poi_fused__native_batch_norm_legit_no_training_relu_42:
	.zero		580
